//
// Generated by NVIDIA NVVM Compiler
//
// Compiler Build ID: CL-36424714
// Cuda compilation tools, release 13.0, V13.0.88
// Based on NVVM 20.0.0
//

.version 9.0
.target sm_100
.address_size 64

	// .globl	_Z12sgemm_kernellllPfS_S_

.visible .entry _Z12sgemm_kernellllPfS_S_(
	.param .u64 _Z12sgemm_kernellllPfS_S__param_0,
	.param .u64 _Z12sgemm_kernellllPfS_S__param_1,
	.param .u64 _Z12sgemm_kernellllPfS_S__param_2,
	.param .u64 .ptr .align 1 _Z12sgemm_kernellllPfS_S__param_3,
	.param .u64 .ptr .align 1 _Z12sgemm_kernellllPfS_S__param_4,
	.param .u64 .ptr .align 1 _Z12sgemm_kernellllPfS_S__param_5
)
{
	.reg .pred 	%p<13>;
	.reg .b32 	%r<9>;
	.reg .b32 	%f<68>;
	.reg .b64 	%rd<64>;

	ld.param.u64 	%rd26, [_Z12sgemm_kernellllPfS_S__param_0];
	ld.param.u64 	%rd23, [_Z12sgemm_kernellllPfS_S__param_1];
	ld.param.u64 	%rd24, [_Z12sgemm_kernellllPfS_S__param_2];
	ld.param.u64 	%rd27, [_Z12sgemm_kernellllPfS_S__param_3];
	ld.param.u64 	%rd28, [_Z12sgemm_kernellllPfS_S__param_4];
	cvta.to.global.u64 	%rd1, %rd28;
	cvta.to.global.u64 	%rd2, %rd27;
	mov.u32 	%r1, %ctaid.y;
	mov.u32 	%r2, %ntid.y;
	mov.u32 	%r3, %tid.y;
	mad.lo.s32 	%r4, %r1, %r2, %r3;
	mov.u32 	%r5, %ctaid.x;
	mov.u32 	%r6, %ntid.x;
	mov.u32 	%r7, %tid.x;
	mad.lo.s32 	%r8, %r5, %r6, %r7;
	cvt.u64.u32 	%rd3, %r4;
	setp.le.s64 	%p1, %rd26, %rd3;
	cvt.s64.s32 	%rd4, %r8;
	setp.le.s64 	%p2, %rd23, %rd4;
	or.pred  	%p3, %p1, %p2;
	@%p3 bra 	$L__BB0_14;
	setp.lt.s64 	%p4, %rd24, 1;
	mov.f32 	%f67, 0f00000000;
	@%p4 bra 	$L__BB0_13;
	mul.lo.s64 	%rd5, %rd24, %rd3;
	mul.lo.s64 	%rd6, %rd24, %rd4;
	and.b64  	%rd7, %rd24, 7;
	setp.lt.u64 	%p5, %rd24, 8;
	mov.f32 	%f67, 0f00000000;
	mov.b64 	%rd62, 0;
	@%p5 bra 	$L__BB0_5;
	and.b64  	%rd62, %rd24, 9223372036854775800;
	shl.b64 	%rd30, %rd5, 2;
	add.s64 	%rd31, %rd30, %rd2;
	add.s64 	%rd59, %rd31, 16;
	shl.b64 	%rd32, %rd6, 2;
	add.s64 	%rd33, %rd32, %rd1;
	add.s64 	%rd58, %rd33, 16;
	mov.f32 	%f67, 0f00000000;
	mov.u64 	%rd60, %rd62;
$L__BB0_4:
	.pragma "nounroll";
	ld.global.f32 	%f17, [%rd59+-16];
	ld.global.f32 	%f18, [%rd58+-16];
	fma.rn.f32 	%f19, %f17, %f18, %f67;
	ld.global.f32 	%f20, [%rd59+-12];
	ld.global.f32 	%f21, [%rd58+-12];
	fma.rn.f32 	%f22, %f20, %f21, %f19;
	ld.global.f32 	%f23, [%rd59+-8];
	ld.global.f32 	%f24, [%rd58+-8];
	fma.rn.f32 	%f25, %f23, %f24, %f22;
	ld.global.f32 	%f26, [%rd59+-4];
	ld.global.f32 	%f27, [%rd58+-4];
	fma.rn.f32 	%f28, %f26, %f27, %f25;
	ld.global.f32 	%f29, [%rd59];
	ld.global.f32 	%f30, [%rd58];
	fma.rn.f32 	%f31, %f29, %f30, %f28;
	ld.global.f32 	%f32, [%rd59+4];
	ld.global.f32 	%f33, [%rd58+4];
	fma.rn.f32 	%f34, %f32, %f33, %f31;
	ld.global.f32 	%f35, [%rd59+8];
	ld.global.f32 	%f36, [%rd58+8];
	fma.rn.f32 	%f37, %f35, %f36, %f34;
	ld.global.f32 	%f38, [%rd59+12];
	ld.global.f32 	%f39, [%rd58+12];
	fma.rn.f32 	%f67, %f38, %f39, %f37;
	add.s64 	%rd60, %rd60, -8;
	add.s64 	%rd59, %rd59, 32;
	add.s64 	%rd58, %rd58, 32;
	setp.ne.s64 	%p6, %rd60, 0;
	@%p6 bra 	$L__BB0_4;
$L__BB0_5:
	setp.eq.s64 	%p7, %rd7, 0;
	@%p7 bra 	$L__BB0_13;
	and.b64  	%rd18, %rd24, 3;
	setp.lt.u64 	%p8, %rd7, 4;
	@%p8 bra 	$L__BB0_8;
	add.s64 	%rd34, %rd62, %rd5;
	shl.b64 	%rd35, %rd34, 2;
	add.s64 	%rd36, %rd2, %rd35;
	ld.global.f32 	%f41, [%rd36];
	add.s64 	%rd37, %rd62, %rd6;
	shl.b64 	%rd38, %rd37, 2;
	add.s64 	%rd39, %rd1, %rd38;
	ld.global.f32 	%f42, [%rd39];
	fma.rn.f32 	%f43, %f41, %f42, %f67;
	ld.global.f32 	%f44, [%rd36+4];
	ld.global.f32 	%f45, [%rd39+4];
	fma.rn.f32 	%f46, %f44, %f45, %f43;
	ld.global.f32 	%f47, [%rd36+8];
	ld.global.f32 	%f48, [%rd39+8];
	fma.rn.f32 	%f49, %f47, %f48, %f46;
	ld.global.f32 	%f50, [%rd36+12];
	ld.global.f32 	%f51, [%rd39+12];
	fma.rn.f32 	%f67, %f50, %f51, %f49;
	add.s64 	%rd62, %rd62, 4;
$L__BB0_8:
	setp.eq.s64 	%p9, %rd18, 0;
	@%p9 bra 	$L__BB0_13;
	setp.eq.s64 	%p10, %rd18, 1;
	@%p10 bra 	$L__BB0_11;
	add.s64 	%rd40, %rd62, %rd5;
	shl.b64 	%rd41, %rd40, 2;
	add.s64 	%rd42, %rd2, %rd41;
	ld.global.f32 	%f53, [%rd42];
	add.s64 	%rd43, %rd62, %rd6;
	shl.b64 	%rd44, %rd43, 2;
	add.s64 	%rd45, %rd1, %rd44;
	ld.global.f32 	%f54, [%rd45];
	fma.rn.f32 	%f55, %f53, %f54, %f67;
	ld.global.f32 	%f56, [%rd42+4];
	ld.global.f32 	%f57, [%rd45+4];
	fma.rn.f32 	%f67, %f56, %f57, %f55;
	add.s64 	%rd62, %rd62, 2;
$L__BB0_11:
	and.b64  	%rd46, %rd24, 1;
	setp.eq.b64 	%p11, %rd46, 1;
	not.pred 	%p12, %p11;
	@%p12 bra 	$L__BB0_13;
	add.s64 	%rd47, %rd62, %rd5;
	shl.b64 	%rd48, %rd47, 2;
	add.s64 	%rd49, %rd2, %rd48;
	ld.global.f32 	%f58, [%rd49];
	add.s64 	%rd50, %rd62, %rd6;
	shl.b64 	%rd51, %rd50, 2;
	add.s64 	%rd52, %rd1, %rd51;
	ld.global.f32 	%f59, [%rd52];
	fma.rn.f32 	%f67, %f58, %f59, %f67;
$L__BB0_13:
	ld.param.u64 	%rd57, [_Z12sgemm_kernellllPfS_S__param_5];
	mad.lo.s64 	%rd53, %rd23, %rd3, %rd4;
	cvta.to.global.u64 	%rd54, %rd57;
	shl.b64 	%rd55, %rd53, 2;
	add.s64 	%rd56, %rd54, %rd55;
	st.global.f32 	[%rd56], %f67;
$L__BB0_14:
	ret;

}


// ===== COMPILED SASS (sm_100) =====

	.target	sm_100

	.elftype	@"ET_EXEC"


//--------------------- .note.nv.tkinfo           --------------------------
	.section	.note.nv.tkinfo,"",@"SHT_NOTE"
	.sectionflags	@"SHF_NOTE_NV_TKINFO"
	.tkinfo
        /*0018*/ 	.word	0x00000002
        /*0030*/ 	.string	""
        /*0030*/ 	.string	"ptxas"
        /*0030*/ 	.string	"Cuda compilation tools, release 13.0, V13.0.88"
        /*0030*/ 	.string	"Build cuda_13.0.r13.0/compiler.36424714_0"
        /*0030*/ 	.string	"-arch sm_100 -m 64 "



//--------------------- .note.nv.cuinfo           --------------------------
	.section	.note.nv.cuinfo,"",@"SHT_NOTE"
	.sectionflags	@"SHF_NOTE_NV_CUINFO"
        /*0018*/ 	.short	0x0002
        /*001a*/ 	.short	0x0064
        /*001c*/ 	.short	0x0082
	.zero		2


//--------------------- .nv.info                  --------------------------
	.section	.nv.info,"",@"SHT_CUDA_INFO"
	.align	4


	//----- nvinfo : EIATTR_REGCOUNT
	.align		4
        /*0000*/ 	.byte	0x04, 0x2f
        /*0002*/ 	.short	(.L_1 - .L_0)
	.align		4
.L_0:
        /*0004*/ 	.word	index@(_Z12sgemm_kernellllPfS_S_)
        /*0008*/ 	.word	0x0000001e


	//----- nvinfo : EIATTR_FRAME_SIZE
	.align		4
.L_1:
        /*000c*/ 	.byte	0x04, 0x11
        /*000e*/ 	.short	(.L_3 - .L_2)
	.align		4
.L_2:
        /*0010*/ 	.word	index@(_Z12sgemm_kernellllPfS_S_)
        /*0014*/ 	.word	0x00000000


	//----- nvinfo : EIATTR_MIN_STACK_SIZE
	.align		4
.L_3:
        /*0018*/ 	.byte	0x04, 0x12
        /*001a*/ 	.short	(.L_5 - .L_4)
	.align		4
.L_4:
        /*001c*/ 	.word	index@(_Z12sgemm_kernellllPfS_S_)
        /*0020*/ 	.word	0x00000000
.L_5:


//--------------------- .nv.compat                --------------------------
	.section	.nv.compat,"",@"SHT_CUDA_COMPAT_INFO"
	.align	4
        /*0000*/ 	.byte	0x02, 0x09, 0x00, 0x00, 0x02, 0x02, 0x01, 0x00, 0x02, 0x05, 0x05, 0x00, 0x03, 0x07, 0x01, 0x01
        /*0010*/ 	.byte	0x02, 0x03, 0x00, 0x00, 0x02, 0x06, 0x01, 0x00, 0x04, 0x0b, 0x08, 0x00, 0x09, 0x00, 0x00, 0x00
        /*0020*/ 	.byte	0x00, 0x00, 0x00, 0x00


//--------------------- .nv.info._Z12sgemm_kernellllPfS_S_ --------------------------
	.section	.nv.info._Z12sgemm_kernellllPfS_S_,"",@"SHT_CUDA_INFO"
	.sectionflags	@""
	.align	4


	//----- nvinfo : EIATTR_CUDA_API_VERSION
	.align		4
        /*0000*/ 	.byte	0x04, 0x37
        /*0002*/ 	.short	(.L_7 - .L_6)
.L_6:
        /*0004*/ 	.word	0x00000082


	//----- nvinfo : EIATTR_KPARAM_INFO
	.align		4
.L_7:
        /*0008*/ 	.byte	0x04, 0x17
        /*000a*/ 	.short	(.L_9 - .L_8)
.L_8:
        /*000c*/ 	.word	0x00000000
        /*0010*/ 	.short	0x0005
        /*0012*/ 	.short	0x0028
        /*0014*/ 	.byte	0x00, 0xf5, 0x21, 0x00


	//----- nvinfo : EIATTR_KPARAM_INFO
	.align		4
.L_9:
        /*0018*/ 	.byte	0x04, 0x17
        /*001a*/ 	.short	(.L_11 - .L_10)
.L_10:
        /*001c*/ 	.word	0x00000000
        /*0020*/ 	.short	0x0004
        /*0022*/ 	.short	0x0020
        /*0024*/ 	.byte	0x00, 0xf5, 0x21, 0x00


	//----- nvinfo : EIATTR_KPARAM_INFO
	.align		4
.L_11:
        /*0028*/ 	.byte	0x04, 0x17
        /*002a*/ 	.short	(.L_13 - .L_12)
.L_12:
        /*002c*/ 	.word	0x00000000
        /*0030*/ 	.short	0x0003
        /*0032*/ 	.short	0x0018
        /*0034*/ 	.byte	0x00, 0xf5, 0x21, 0x00


	//----- nvinfo : EIATTR_KPARAM_INFO
	.align		4
.L_13:
        /*0038*/ 	.byte	0x04, 0x17
        /*003a*/ 	.short	(.L_15 - .L_14)
.L_14:
        /*003c*/ 	.word	0x00000000
        /*0040*/ 	.short	0x0002
        /*0042*/ 	.short	0x0010
        /*0044*/ 	.byte	0x00, 0xf0, 0x21, 0x00


	//----- nvinfo : EIATTR_KPARAM_INFO
	.align		4
.L_15:
        /*0048*/ 	.byte	0x04, 0x17
        /*004a*/ 	.short	(.L_17 - .L_16)
.L_16:
        /*004c*/ 	.word	0x00000000
        /*0050*/ 	.short	0x0001
        /*0052*/ 	.short	0x0008
        /*0054*/ 	.byte	0x00, 0xf0, 0x21, 0x00


	//----- nvinfo : EIATTR_KPARAM_INFO
	.align		4
.L_17:
        /*0058*/ 	.byte	0x04, 0x17
        /*005a*/ 	.short	(.L_19 - .L_18)
.L_18:
        /*005c*/ 	.word	0x00000000
        /*0060*/ 	.short	0x0000
        /*0062*/ 	.short	0x0000
        /*0064*/ 	.byte	0x00, 0xf0, 0x21, 0x00


	//----- nvinfo : EIATTR_SPARSE_MMA_MASK
	.align		4
.L_19:
        /*0068*/ 	.byte	0x03, 0x50
        /*006a*/ 	.short	0x0000


	//----- nvinfo : EIATTR_MAXREG_COUNT
	.align		4
        /*006c*/ 	.byte	0x03, 0x1b
        /*006e*/ 	.short	0x00ff


	//----- nvinfo : EIATTR_MERCURY_ISA_VERSION
	.align		4
        /*0070*/ 	.byte	0x03, 0x5f
        /*0072*/ 	.short	0x0101


	//----- nvinfo : EIATTR_VRC_CTA_INIT_COUNT
	.align		4
        /*0074*/ 	.byte	0x02, 0x4a
	.zero		1
	.zero		1


	//----- nvinfo : EIATTR_EXIT_INSTR_OFFSETS
	.align		4
        /*0078*/ 	.byte	0x04, 0x1c
        /*007a*/ 	.short	(.L_21 - .L_20)


	//   ....[0]....
.L_20:
        /*007c*/ 	.word	0x000000f0


	//   ....[1]....
        /*0080*/ 	.word	0x00000a20


	//----- nvinfo : EIATTR_CBANK_PARAM_SIZE
	.align		4
.L_21:
        /*0084*/ 	.byte	0x03, 0x19
        /*0086*/ 	.short	0x0030


	//----- nvinfo : EIATTR_PARAM_CBANK
	.align		4
        /*0088*/ 	.byte	0x04, 0x0a
        /*008a*/ 	.short	(.L_23 - .L_22)
	.align		4
.L_22:
        /*008c*/ 	.word	index@(.nv.constant0._Z12sgemm_kernellllPfS_S_)
        /*0090*/ 	.short	0x0380
        /*0092*/ 	.short	0x0030


	//----- nvinfo : EIATTR_SW_WAR
	.align		4
.L_23:
        /*0094*/ 	.byte	0x04, 0x36
        /*0096*/ 	.short	(.L_25 - .L_24)
.L_24:
        /*0098*/ 	.word	0x00000008
.L_25:


//--------------------- .nv.callgraph             --------------------------
	.section	.nv.callgraph,"",@"SHT_CUDA_CALLGRAPH"
	.align	4
	.sectionentsize	8
	.align		4
        /*0000*/ 	.word	0x00000000
	.align		4
        /*0004*/ 	.word	0xffffffff
	.align		4
        /*0008*/ 	.word	0x00000000
	.align		4
        /*000c*/ 	.word	0xfffffffe
	.align		4
        /*0010*/ 	.word	0x00000000
	.align		4
        /*0014*/ 	.word	0xfffffffd
	.align		4
        /*0018*/ 	.word	0x00000000
	.align		4
        /*001c*/ 	.word	0xfffffffc


//--------------------- .text._Z12sgemm_kernellllPfS_S_ --------------------------
	.section	.text._Z12sgemm_kernellllPfS_S_,"ax",@progbits
	.align	128
        .global         _Z12sgemm_kernellllPfS_S_
        .type           _Z12sgemm_kernellllPfS_S_,@function
        .size           _Z12sgemm_kernellllPfS_S_,(.L_x_5 - _Z12sgemm_kernellllPfS_S_)
        .other          _Z12sgemm_kernellllPfS_S_,@"STO_CUDA_ENTRY STV_DEFAULT"
_Z12sgemm_kernellllPfS_S_:
.text._Z12sgemm_kernellllPfS_S_:
[----:B------:R-:W-:Y:S01]  /*0000*/  LDC R1, c[0x0][0x37c] ;  /* 0x0000df00ff017b82 */ /* 0x000fe20000000800 */
[----:B------:R-:W0:Y:S07]  /*0010*/  S2R R3, SR_TID.X ;  /* 0x0000000000037919 */ /* 0x000e2e0000002100 */
[----:B------:R-:W1:Y:S01]  /*0020*/  LDC R15, c[0x0][0x364] ;  /* 0x0000d900ff0f7b82 */ /* 0x000e620000000800 */
[----:B------:R-:W2:Y:S01]  /*0030*/  LDCU.128 UR8, c[0x0][0x380] ;  /* 0x00007000ff0877ac */ /* 0x000ea20008000c00 */
[----:B------:R-:W1:Y:S06]  /*0040*/  S2R R0, SR_TID.Y ;  /* 0x0000000000007919 */ /* 0x000e6c0000002200 */
[----:B------:R-:W0:Y:S08]  /*0050*/  S2UR UR5, SR_CTAID.X ;  /* 0x00000000000579c3 */ /* 0x000e300000002500 */
[----:B------:R-:W0:Y:S08]  /*0060*/  LDC R2, c[0x0][0x360] ;  /* 0x0000d800ff027b82 */ /* 0x000e300000000800 */
[----:B------:R-:W1:Y:S01]  /*0070*/  S2UR UR4, SR_CTAID.Y ;  /* 0x00000000000479c3 */ /* 0x000e620000002600 */
[----:B0-----:R-:W-:-:S05]  /*0080*/  IMAD R2, R2, UR5, R3 ;  /* 0x0000000502027c24 */ /* 0x001fca000f8e0203 */
[----:B--2---:R-:W-:Y:S02]  /*0090*/  ISETP.GE.U32.AND P0, PT, R2, UR10, PT ;  /* 0x0000000a02007c0c */ /* 0x004fe4000bf06070 */
[----:B------:R-:W-:Y:S01]  /*00a0*/  SHF.R.S32.HI R3, RZ, 0x1f, R2 ;  /* 0x0000001fff037819 */ /* 0x000fe20000011402 */
[----:B-1----:R-:W-:-:S03]  /*00b0*/  IMAD R15, R15, UR4, R0 ;  /* 0x000000040f0f7c24 */ /* 0x002fc6000f8e0200 */
[----:B------:R-:W-:Y:S02]  /*00c0*/  ISETP.GE.AND.EX P0, PT, R3, UR11, PT, P0 ;  /* 0x0000000b03007c0c */ /* 0x000fe4000bf06300 */
[----:B------:R-:W-:-:S04]  /*00d0*/  ISETP.GE.U32.AND P1, PT, R15, UR8, PT ;  /* 0x000000080f007c0c */ /* 0x000fc8000bf26070 */
[----:B------:R-:W-:-:S13]  /*00e0*/  ISETP.GE.OR.EX P0, PT, RZ, UR9, P0, P1 ;  /* 0x00000009ff007c0c */ /* 0x000fda0008706710 */
[----:B------:R-:W-:Y:S05]  /*00f0*/  @P0 EXIT ;  /* 0x000000000000094d */ /* 0x000fea0003800000 */
[----:B------:R-:W0:Y:S01]  /*0100*/  LDC.64 R16, c[0x0][0x390] ;  /* 0x0000e400ff107b82 */ /* 0x000e220000000a00 */
[----:B------:R-:W1:Y:S01]  /*0110*/  LDCU.64 UR4, c[0x0][0x358] ;  /* 0x00006b00ff0477ac */ /* 0x000e620008000a00 */
[----:B------:R-:W-:Y:S01]  /*0120*/  IMAD.MOV.U32 R8, RZ, RZ, RZ ;  /* 0x000000ffff087224 */ /* 0x000fe200078e00ff */
[----:B0-----:R-:W-:-:S04]  /*0130*/  ISETP.GE.U32.AND P0, PT, R16, 0x1, PT ;  /* 0x000000011000780c */ /* 0x001fc80003f06070 */
[----:B------:R-:W-:-:S13]  /*0140*/  ISETP.GE.AND.EX P0, PT, R17, RZ, PT, P0 ;  /* 0x000000ff1100720c */ /* 0x000fda0003f06300 */
[----:B-1----:R-:W-:Y:S05]  /*0150*/  @!P0 BRA `(.L_x_0) ;  /* 0x0000000800188947 */ /* 0x002fea0003800000 */
[C---:B------:R-:W-:Y:S01]  /*0160*/  ISETP.GE.U32.AND P1, PT, R16.reuse, 0x8, PT ;  /* 0x000000081000780c */ /* 0x040fe20003f26070 */
[-C--:B------:R-:W-:Y:S01]  /*0170*/  IMAD R0, R3, R16.reuse, RZ ;  /* 0x0000001003007224 */ /* 0x080fe200078e02ff */
[----:B------:R-:W-:Y:S01]  /*0180*/  LOP3.LUT R24, R16, 0x7, RZ, 0xc0, !PT ;  /* 0x0000000710187812 */ /* 0x000fe200078ec0ff */
[-C--:B------:R-:W-:Y:S01]  /*0190*/  IMAD.WIDE.U32 R6, R2, R16.reuse, RZ ;  /* 0x0000001002067225 */ /* 0x080fe200078e00ff */
[----:B------:R-:W-:Y:S02]  /*01a0*/  ISETP.GE.U32.AND.EX P1, PT, R17, RZ, PT, P1 ;  /* 0x000000ff1100720c */ /* 0x000fe40003f26110 */
[----:B------:R-:W-:Y:S01]  /*01b0*/  ISETP.NE.U32.AND P0, PT, R24, RZ, PT ;  /* 0x000000ff1800720c */ /* 0x000fe20003f05070 */
[----:B------:R-:W-:-:S03]  /*01c0*/  IMAD.WIDE.U32 R4, R15, R16, RZ ;  /* 0x000000100f047225 */ /* 0x000fc600078e00ff */
[----:B------:R-:W-:Y:S01]  /*01d0*/  ISETP.NE.AND.EX P0, PT, RZ, RZ, PT, P0 ;  /* 0x000000ffff00720c */ /* 0x000fe20003f05300 */
[-C--:B------:R-:W-:Y:S02]  /*01e0*/  IMAD R9, R2, R17.reuse, R0 ;  /* 0x0000001102097224 */ /* 0x080fe400078e0200 */
[----:B------:R-:W-:Y:S02]  /*01f0*/  IMAD.MOV.U32 R8, RZ, RZ, RZ ;  /* 0x000000ffff087224 */ /* 0x000fe400078e00ff */
[----:B------:R-:W-:Y:S02]  /*0200*/  IMAD.MOV.U32 R13, RZ, RZ, RZ ;  /* 0x000000ffff0d7224 */ /* 0x000fe400078e00ff */
[----:B------:R-:W-:Y:S02]  /*0210*/  IMAD.MOV.U32 R0, RZ, RZ, RZ ;  /* 0x000000ffff007224 */ /* 0x000fe400078e00ff */
[----:B------:R-:W-:Y:S02]  /*0220*/  IMAD R11, R15, R17, R5 ;  /* 0x000000110f0b7224 */ /* 0x000fe400078e0205 */
[----:B------:R-:W-:Y:S01]  /*0230*/  IMAD.IADD R9, R7, 0x1, R9 ;  /* 0x0000000107097824 */ /* 0x000fe200078e0209 */
[----:B------:R-:W-:Y:S06]  /*0240*/  @!P1 BRA `(.L_x_1) ;  /* 0x0000000000cc9947 */ /* 0x000fec0003800000 */
[----:B------:R-:W0:Y:S01]  /*0250*/  LDCU.64 UR6, c[0x0][0x398] ;  /* 0x00007300ff0677ac */ /* 0x000e220008000a00 */
[----:B------:R-:W-:Y:S01]  /*0260*/  LOP3.LUT R0, R17, 0x7fffffff, RZ, 0xc0, !PT ;  /* 0x7fffffff11007812 */ /* 0x000fe200078ec0ff */
[----:B------:R-:W-:Y:S01]  /*0270*/  IMAD.MOV.U32 R8, RZ, RZ, RZ ;  /* 0x000000ffff087224 */ /* 0x000fe200078e00ff */
[----:B------:R-:W-:Y:S01]  /*0280*/  LOP3.LUT R13, R16, 0xfffffff8, RZ, 0xc0, !PT ;  /* 0xfffffff8100d7812 */ /* 0x000fe200078ec0ff */
[----:B------:R-:W1:Y:S02]  /*0290*/  LDCU.64 UR8, c[0x0][0x3a0] ;  /* 0x00007400ff0877ac */ /* 0x000e640008000a00 */
[----:B------:R-:W-:Y:S02]  /*02a0*/  IMAD.MOV.U32 R10, RZ, RZ, R0 ;  /* 0x000000ffff0a7224 */ /* 0x000fe400078e0000 */
[----:B------:R-:W-:Y:S01]  /*02b0*/  IMAD.MOV.U32 R12, RZ, RZ, R13 ;  /* 0x000000ffff0c7224 */ /* 0x000fe200078e000d */
[----:B0-----:R-:W-:Y:S02]  /*02c0*/  LEA R14, P1, R4, UR6, 0x2 ;  /* 0x00000006040e7c11 */ /* 0x001fe4000f8210ff */
[----:B-1----:R-:W-:-:S02]  /*02d0*/  LEA R23, P2, R6, UR8, 0x2 ;  /* 0x0000000806177c11 */ /* 0x002fc4000f8410ff */
[----:B------:R-:W-:Y:S02]  /*02e0*/  LEA.HI.X R19, R4, UR7, R11, 0x2, P1 ;  /* 0x0000000704137c11 */ /* 0x000fe400088f140b */
[----:B------:R-:W-:Y:S02]  /*02f0*/  IADD3 R14, P1, PT, R14, 0x10, RZ ;  /* 0x000000100e0e7810 */ /* 0x000fe40007f3e0ff */
[----:B------:R-:W-:Y:S02]  /*0300*/  IADD3 R23, P3, PT, R23, 0x10, RZ ;  /* 0x0000001017177810 */ /* 0x000fe40007f7e0ff */
[----:B------:R-:W-:Y:S01]  /*0310*/  LEA.HI.X R26, R6, UR9, R9, 0x2, P2 ;  /* 0x00000009061a7c11 */ /* 0x000fe200090f1409 */
[----:B------:R-:W-:-:S04]  /*0320*/  IMAD.X R19, RZ, RZ, R19, P1 ;  /* 0x000000ffff137224 */ /* 0x000fc800008e0613 */
[----:B------:R-:W-:-:S07]  /*0330*/  IMAD.X R26, RZ, RZ, R26, P3 ;  /* 0x000000ffff1a7224 */ /* 0x000fce00018e061a */
.L_x_2:
[----:B------:R-:W-:Y:S02]  /*0340*/  IMAD.MOV.U32 R18, RZ, RZ, R14 ;  /* 0x000000ffff127224 */ /* 0x000fe400078e000e */
[----:B------:R-:W-:Y:S02]  /*0350*/  IMAD.MOV.U32 R20, RZ, RZ, R23 ;  /* 0x000000ffff147224 */ /* 0x000fe400078e0017 */
[----:B------:R-:W-:Y:S01]  /*0360*/  IMAD.MOV.U32 R21, RZ, RZ, R26 ;  /* 0x000000ffff157224 */ /* 0x000fe200078e001a */
[----:B------:R-:W2:Y:S04]  /*0370*/  LDG.E R23, desc[UR4][R18.64+-0x10] ;  /* 0xfffff00412177981 */ /* 0x000ea8000c1e1900 */
[----:B------:R-:W2:Y:S04]  /*0380*/  LDG.E R22, desc[UR4][R20.64+-0x10] ;  /* 0xfffff00414167981 */ /* 0x000ea8000c1e1900 */
[----:B------:R-:W3:Y:S04]  /*0390*/  LDG.E R25, desc[UR4][R18.64+-0xc] ;  /* 0xfffff40412197981 */ /* 0x000ee8000c1e1900 */
[----:B------:R-:W3:Y:S04]  /*03a0*/  LDG.E R26, desc[UR4][R20.64+-0xc] ;  /* 0xfffff404141a7981 */ /* 0x000ee8000c1e1900 */
[----:B------:R-:W4:Y:S04]  /*03b0*/  LDG.E R14, desc[UR4][R18.64+-0x8] ;  /* 0xfffff804120e7981 */ /* 0x000f28000c1e1900 */
[----:B------:R-:W4:Y:S01]  /*03c0*/  LDG.E R17, desc[UR4][R20.64+-0x8] ;  /* 0xfffff80414117981 */ /* 0x000f22000c1e1900 */
[----:B--2---:R-:W-:-:S03]  /*03d0*/  FFMA R22, R23, R22, R8 ;  /* 0x0000001617167223 */ /* 0x004fc60000000008 */
[----:B------:R-:W2:Y:S04]  /*03e0*/  LDG.E R8, desc[UR4][R18.64+-0x4] ;  /* 0xfffffc0412087981 */ /* 0x000ea8000c1e1900 */
[----:B------:R-:W2:Y:S01]  /*03f0*/  LDG.E R23, desc[UR4][R20.64+-0x4] ;  /* 0xfffffc0414177981 */ /* 0x000ea2000c1e1900 */
[----:B---3--:R-:W-:-:S03]  /*0400*/  FFMA R27, R25, R26, R22 ;  /* 0x0000001a191b7223 */ /* 0x008fc60000000016 */
[----:B------:R-:W3:Y:S04]  /*0410*/  LDG.E R22, desc[UR4][R18.64] ;  /* 0x0000000412167981 */ /* 0x000ee8000c1e1900 */
[----:B------:R-:W3:Y:S01]  /*0420*/  LDG.E R25, desc[UR4][R20.64] ;  /* 0x0000000414197981 */ /* 0x000ee2000c1e1900 */
[----:B----4-:R-:W-:-:S03]  /*0430*/  FFMA R27, R14, R17, R27 ;  /* 0x000000110e1b7223 */ /* 0x010fc6000000001b */
[----:B------:R-:W4:Y:S04]  /*0440*/  LDG.E R14, desc[UR4][R18.64+0x4] ;  /* 0x00000404120e7981 */ /* 0x000f28000c1e1900 */
[----:B------:R-:W4:Y:S01]  /*0450*/  LDG.E R17, desc[UR4][R20.64+0x4] ;  /* 0x0000040414117981 */ /* 0x000f22000c1e1900 */
[----:B------:R-:W-:Y:S01]  /*0460*/  IADD3 R12, P1, PT, R12, -0x8, RZ ;  /* 0xfffffff80c0c7810 */ /* 0x000fe20007f3e0ff */
[----:B--2---:R-:W-:Y:S02]  /*0470*/  FFMA R27, R8, R23, R27 ;  /* 0x00000017081b7223 */ /* 0x004fe4000000001b */
[----:B------:R-:W2:Y:S04]  /*0480*/  LDG.E R8, desc[UR4][R18.64+0x8] ;  /* 0x0000080412087981 */ /* 0x000ea8000c1e1900 */
[----:B------:R-:W2:Y:S01]  /*0490*/  LDG.E R23, desc[UR4][R20.64+0x8] ;  /* 0x0000080414177981 */ /* 0x000ea2000c1e1900 */
[----:B---3--:R-:W-:-:S03]  /*04a0*/  FFMA R27, R22, R25, R27 ;  /* 0x00000019161b7223 */ /* 0x008fc6000000001b */
[----:B------:R0:W3:Y:S04]  /*04b0*/  LDG.E R22, desc[UR4][R18.64+0xc] ;  /* 0x00000c0412167981 */ /* 0x0000e8000c1e1900 */
[----:B------:R-:W3:Y:S01]  /*04c0*/  LDG.E R25, desc[UR4][R20.64+0xc] ;  /* 0x00000c0414197981 */ /* 0x000ee2000c1e1900 */
[----:B------:R-:W-:Y:S01]  /*04d0*/  IADD3.X R10, PT, PT, R10, -0x1, RZ, P1, !PT ;  /* 0xffffffff0a0a7810 */ /* 0x000fe20000ffe4ff */
[----:B----4-:R-:W-:Y:S01]  /*04e0*/  FFMA R17, R14, R17, R27 ;  /* 0x000000110e117223 */ /* 0x010fe2000000001b */
[----:B------:R-:W-:Y:S02]  /*04f0*/  ISETP.NE.U32.AND P1, PT, R12, RZ, PT ;  /* 0x000000ff0c00720c */ /* 0x000fe40003f25070 */
[----:B------:R-:W-:Y:S02]  /*0500*/  IADD3 R14, P2, PT, R18, 0x20, RZ ;  /* 0x00000020120e7810 */ /* 0x000fe40007f5e0ff */
[----:B------:R-:W-:-:S03]  /*0510*/  ISETP.NE.AND.EX P1, PT, R10, RZ, PT, P1 ;  /* 0x000000ff0a00720c */ /* 0x000fc60003f25310 */
[----:B0-----:R-:W-:Y:S02]  /*0520*/  IMAD.X R19, RZ, RZ, R19, P2 ;  /* 0x000000ffff137224 */ /* 0x001fe400010e0613 */
[----:B--2---:R-:W-:Y:S01]  /*0530*/  FFMA R17, R8, R23, R17 ;  /* 0x0000001708117223 */ /* 0x004fe20000000011 */
[----:B------:R-:W-:-:S05]  /*0540*/  IADD3 R23, P3, PT, R20, 0x20, RZ ;  /* 0x0000002014177810 */ /* 0x000fca0007f7e0ff */
[----:B------:R-:W-:Y:S02]  /*0550*/  IMAD.X R26, RZ, RZ, R21, P3 ;  /* 0x000000ffff1a7224 */ /* 0x000fe400018e0615 */
[----:B---3--:R-:W-:Y:S01]  /*0560*/  FFMA R8, R22, R25, R17 ;  /* 0x0000001916087223 */ /* 0x008fe20000000011 */
[----:B------:R-:W-:Y:S06]  /*0570*/  @P1 BRA `(.L_x_2) ;  /* 0xfffffffc00701947 */ /* 0x000fec000383ffff */
.L_x_1:
[----:B------:R-:W-:Y:S05]  /*0580*/  @!P0 BRA `(.L_x_0) ;  /* 0x00000004000c8947 */ /* 0x000fea0003800000 */
[----:B------:R-:W-:Y:S02]  /*0590*/  ISETP.GE.U32.AND P1, PT, R24, 0x4, PT ;  /* 0x000000041800780c */ /* 0x000fe40003f26070 */
[----:B------:R-:W-:Y:S02]  /*05a0*/  LOP3.LUT R22, R16, 0x3, RZ, 0xc0, !PT ;  /* 0x0000000310167812 */ /* 0x000fe400078ec0ff */
[----:B------:R-:W-:Y:S02]  /*05b0*/  ISETP.GE.U32.AND.EX P1, PT, RZ, RZ, PT, P1 ;  /* 0x000000ffff00720c */ /* 0x000fe40003f26110 */
[----:B------:R-:W-:-:S04]  /*05c0*/  ISETP.NE.U32.AND P0, PT, R22, RZ, PT ;  /* 0x000000ff1600720c */ /* 0x000fc80003f05070 */
[----:B------:R-:W-:-:S07]  /*05d0*/  ISETP.NE.AND.EX P0, PT, RZ, RZ, PT, P0 ;  /* 0x000000ffff00720c */ /* 0x000fce0003f05300 */
[----:B------:R-:W-:Y:S06]  /*05e0*/  @!P1 BRA `(.L_x_3) ;  /* 0x0000000000609947 */ /* 0x000fec0003800000 */
[----:B------:R-:W0:Y:S01]  /*05f0*/  LDCU.64 UR6, c[0x0][0x398] ;  /* 0x00007300ff0677ac */ /* 0x000e220008000a00 */
[C---:B------:R-:W-:Y:S02]  /*0600*/  IADD3 R12, P1, PT, R13.reuse, R4, RZ ;  /* 0x000000040d0c7210 */ /* 0x040fe40007f3e0ff */
[----:B------:R-:W-:Y:S01]  /*0610*/  IADD3 R10, P2, PT, R13, R6, RZ ;  /* 0x000000060d0a7210 */ /* 0x000fe20007f5e0ff */
[----:B------:R-:W1:Y:S02]  /*0620*/  LDCU.64 UR8, c[0x0][0x3a0] ;  /* 0x00007400ff0877ac */ /* 0x000e640008000a00 */
[C---:B------:R-:W-:Y:S02]  /*0630*/  IMAD.X R19, R0.reuse, 0x1, R11, P1 ;  /* 0x0000000100137824 */ /* 0x040fe400008e060b */
[----:B------:R-:W-:Y:S01]  /*0640*/  IMAD.X R17, R0, 0x1, R9, P2 ;  /* 0x0000000100117824 */ /* 0x000fe200010e0609 */
[----:B0-----:R-:W-:Y:S02]  /*0650*/  LEA R20, P1, R12, UR6, 0x2 ;  /* 0x000000060c147c11 */ /* 0x001fe4000f8210ff */
[----:B-1----:R-:W-:-:S02]  /*0660*/  LEA R18, P2, R10, UR8, 0x2 ;  /* 0x000000080a127c11 */ /* 0x002fc4000f8410ff */
[----:B------:R-:W-:Y:S02]  /*0670*/  LEA.HI.X R21, R12, UR7, R19, 0x2, P1 ;  /* 0x000000070c157c11 */ /* 0x000fe400088f1413 */
[----:B------:R-:W-:-:S03]  /*0680*/  LEA.HI.X R19, R10, UR9, R17, 0x2, P2 ;  /* 0x000000090a137c11 */ /* 0x000fc600090f1411 */
[----:B------:R-:W2:Y:S04]  /*0690*/  LDG.E R17, desc[UR4][R20.64] ;  /* 0x0000000414117981 */ /* 0x000ea8000c1e1900 */
[----:B------:R-:W2:Y:S04]  /*06a0*/  LDG.E R10, desc[UR4][R18.64] ;  /* 0x00000004120a7981 */ /* 0x000ea8000c1e1900 */
[----:B------:R-:W3:Y:S04]  /*06b0*/  LDG.E R23, desc[UR4][R20.64+0x4] ;  /* 0x0000040414177981 */ /* 0x000ee8000c1e1900 */
[----:B------:R-:W3:Y:S04]  /*06c0*/  LDG.E R12, desc[UR4][R18.64+0x4] ;  /* 0x00000404120c7981 */ /* 0x000ee8000c1e1900 */
[----:B------:R-:W4:Y:S04]  /*06d0*/  LDG.E R25, desc[UR4][R20.64+0x8] ;  /* 0x0000080414197981 */ /* 0x000f28000c1e1900 */
[----:B------:R-:W4:Y:S04]  /*06e0*/  LDG.E R14, desc[UR4][R18.64+0x8] ;  /* 0x00000804120e7981 */ /* 0x000f28000c1e1900 */
[----:B------:R-:W5:Y:S04]  /*06f0*/  LDG.E R27, desc[UR4][R20.64+0xc] ;  /* 0x00000c04141b7981 */ /* 0x000f68000c1e1900 */
[----:B------:R-:W5:Y:S01]  /*0700*/  LDG.E R24, desc[UR4][R18.64+0xc] ;  /* 0x00000c0412187981 */ /* 0x000f62000c1e1900 */
[----:B------:R-:W-:-:S05]  /*0710*/  IADD3 R13, P1, PT, R13, 0x4, RZ ;  /* 0x000000040d0d7810 */ /* 0x000fca0007f3e0ff */
[----:B------:R-:W-:Y:S02]  /*0720*/  IMAD.X R0, RZ, RZ, R0, P1 ;  /* 0x000000ffff007224 */ /* 0x000fe400008e0600 */
[----:B--2---:R-:W-:-:S04]  /*0730*/  FFMA R10, R17, R10, R8 ;  /* 0x0000000a110a7223 */ /* 0x004fc80000000008 */
[----:B---3--:R-:W-:-:S04]  /*0740*/  FFMA R10, R23, R12, R10 ;  /* 0x0000000c170a7223 */ /* 0x008fc8000000000a */
[----:B----4-:R-:W-:-:S04]  /*0750*/  FFMA R10, R25, R14, R10 ;  /* 0x0000000e190a7223 */ /* 0x010fc8000000000a */
[----:B-----5:R-:W-:-:S07]  /*0760*/  FFMA R8, R27, R24, R10 ;  /* 0x000000181b087223 */ /* 0x020fce000000000a */
.L_x_3:
[----:B------:R-:W-:Y:S05]  /*0770*/  @!P0 BRA `(.L_x_0) ;  /* 0x0000000000908947 */ /* 0x000fea0003800000 */
[----:B------:R-:W-:Y:S02]  /*0780*/  ISETP.NE.U32.AND P0, PT, R22, 0x1, PT ;  /* 0x000000011600780c */ /* 0x000fe40003f05070 */
[----:B------:R-:W-:Y:S02]  /*0790*/  LOP3.LUT R16, R16, 0x1, RZ, 0xc0, !PT ;  /* 0x0000000110107812 */ /* 0x000fe400078ec0ff */
[----:B------:R-:W-:Y:S02]  /*07a0*/  ISETP.NE.AND.EX P0, PT, RZ, RZ, PT, P0 ;  /* 0x000000ffff00720c */ /* 0x000fe40003f05300 */
[----:B------:R-:W-:-:S04]  /*07b0*/  ISETP.NE.U32.AND P1, PT, R16, 0x1, PT ;  /* 0x000000011000780c */ /* 0x000fc80003f25070 */
[----:B------:R-:W-:-:S07]  /*07c0*/  ISETP.NE.U32.AND.EX P1, PT, RZ, RZ, PT, P1 ;  /* 0x000000ffff00720c */ /* 0x000fce0003f25110 */
[----:B------:R-:W0:Y:S01]  /*07d0*/  @P0 LDC.64 R22, c[0x0][0x398] ;  /* 0x0000e600ff160b82 */ /* 0x000e220000000a00 */
[C---:B------:R-:W-:Y:S02]  /*07e0*/  @P0 IADD3 R10, P3, PT, R13.reuse, R4, RZ ;  /* 0x000000040d0a0210 */ /* 0x040fe40007f7e0ff */
[CC--:B------:R-:W-:Y:S02]  /*07f0*/  @P0 IADD3 R5, P5, PT, R13.reuse, R6.reuse, RZ ;  /* 0x000000060d050210 */ /* 0x0c0fe40007fbe0ff */
[----:B------:R-:W-:Y:S01]  /*0800*/  @P0 IADD3 R13, P4, PT, R13, 0x2, RZ ;  /* 0x000000020d0d0810 */ /* 0x000fe20007f9e0ff */
[C---:B------:R-:W-:Y:S02]  /*0810*/  @P0 IMAD.X R12, R0.reuse, 0x1, R11, P3 ;  /* 0x00000001000c0824 */ /* 0x040fe400018e060b */
[----:B------:R-:W1:Y:S01]  /*0820*/  @P0 LDC.64 R20, c[0x0][0x3a0] ;  /* 0x0000e800ff140b82 */ /* 0x000e620000000a00 */
[----:B------:R-:W-:Y:S01]  /*0830*/  @!P1 IADD3 R7, P2, PT, R13, R6, RZ ;  /* 0x000000060d079210 */ /* 0x000fe20007f5e0ff */
[----:B------:R-:W-:-:S02]  /*0840*/  @P0 IMAD.X R6, R0, 0x1, R9, P5 ;  /* 0x0000000100060824 */ /* 0x000fc400028e0609 */
[----:B------:R-:W-:Y:S01]  /*0850*/  @P0 IMAD.X R0, RZ, RZ, R0, P4 ;  /* 0x000000ffff000224 */ /* 0x000fe200020e0600 */
[----:B------:R-:W-:-:S03]  /*0860*/  @!P1 IADD3 R4, P4, PT, R13, R4, RZ ;  /* 0x000000040d049210 */ /* 0x000fc60007f9e0ff */
[----:B------:R-:W2:Y:S08]  /*0870*/  @!P1 LDC.64 R18, c[0x0][0x3a0] ;  /* 0x0000e800ff129b82 */ /* 0x000eb00000000a00 */
[----:B------:R-:W3:Y:S01]  /*0880*/  @!P1 LDC.64 R16, c[0x0][0x398] ;  /* 0x0000e600ff109b82 */ /* 0x000ee20000000a00 */
[----:B0-----:R-:W-:-:S04]  /*0890*/  @P0 LEA R22, P3, R10, R22, 0x2 ;  /* 0x000000160a160211 */ /* 0x001fc800078610ff */
[----:B------:R-:W-:Y:S01]  /*08a0*/  @P0 LEA.HI.X R23, R10, R23, R12, 0x2, P3 ;  /* 0x000000170a170211 */ /* 0x000fe200018f140c */
[C---:B------:R-:W-:Y:S01]  /*08b0*/  @!P1 IMAD.X R10, R0.reuse, 0x1, R9, P2 ;  /* 0x00000001000a9824 */ /* 0x040fe200010e0609 */
[----:B-1----:R-:W-:Y:S01]  /*08c0*/  @P0 LEA R20, P5, R5, R20, 0x2 ;  /* 0x0000001405140211 */ /* 0x002fe200078a10ff */
[----:B------:R-:W-:-:S03]  /*08d0*/  @!P1 IMAD.X R0, R0, 0x1, R11, P4 ;  /* 0x0000000100009824 */ /* 0x000fc600020e060b */
[----:B------:R-:W-:Y:S02]  /*08e0*/  @P0 LEA.HI.X R21, R5, R21, R6, 0x2, P5 ;  /* 0x0000001505150211 */ /* 0x000fe400028f1406 */
[----:B------:R-:W4:Y:S01]  /*08f0*/  @P0 LDG.E R5, desc[UR4][R22.64] ;  /* 0x0000000416050981 */ /* 0x000f22000c1e1900 */
[----:B--2---:R-:W-:-:S03]  /*0900*/  @!P1 LEA R18, P2, R7, R18, 0x2 ;  /* 0x0000001207129211 */ /* 0x004fc600078410ff */
[----:B------:R-:W4:Y:S01]  /*0910*/  @P0 LDG.E R6, desc[UR4][R20.64] ;  /* 0x0000000414060981 */ /* 0x000f22000c1e1900 */
[----:B------:R-:W-:Y:S02]  /*0920*/  @!P1 LEA.HI.X R19, R7, R19, R10, 0x2, P2 ;  /* 0x0000001307139211 */ /* 0x000fe400010f140a */
[----:B---3--:R-:W-:-:S03]  /*0930*/  @!P1 LEA R16, P2, R4, R16, 0x2 ;  /* 0x0000001004109211 */ /* 0x008fc600078410ff */
[----:B------:R-:W2:Y:S01]  /*0940*/  @!P1 LDG.E R18, desc[UR4][R18.64] ;  /* 0x0000000412129981 */ /* 0x000ea2000c1e1900 */
[----:B------:R-:W-:-:S03]  /*0950*/  @!P1 LEA.HI.X R17, R4, R17, R0, 0x2, P2 ;  /* 0x0000001104119211 */ /* 0x000fc600010f1400 */
[----:B------:R-:W3:Y:S04]  /*0960*/  @P0 LDG.E R0, desc[UR4][R22.64+0x4] ;  /* 0x0000040416000981 */ /* 0x000ee8000c1e1900 */
[----:B------:R-:W3:Y:S04]  /*0970*/  @P0 LDG.E R4, desc[UR4][R20.64+0x4] ;  /* 0x0000040414040981 */ /* 0x000ee8000c1e1900 */
[----:B------:R-:W2:Y:S01]  /*0980*/  @!P1 LDG.E R17, desc[UR4][R16.64] ;  /* 0x0000000410119981 */ /* 0x000ea2000c1e1900 */
[----:B----4-:R-:W-:-:S04]  /*0990*/  @P0 FFMA R5, R5, R6, R8 ;  /* 0x0000000605050223 */ /* 0x010fc80000000008 */
[----:B---3--:R-:W-:-:S04]  /*09a0*/  @P0 FFMA R8, R0, R4, R5 ;  /* 0x0000000400080223 */ /* 0x008fc80000000005 */
[----:B--2---:R-:W-:-:S07]  /*09b0*/  @!P1 FFMA R8, R17, R18, R8 ;  /* 0x0000001211089223 */ /* 0x004fce0000000008 */
.L_x_0:
[----:B------:R-:W0:Y:S01]  /*09c0*/  LDCU.64 UR6, c[0x0][0x3a8] ;  /* 0x00007500ff0677ac */ /* 0x000e220008000a00 */
[----:B------:R-:W-:-:S04]  /*09d0*/  IMAD.WIDE.U32 R2, R15, UR10, R2 ;  /* 0x0000000a0f027c25 */ /* 0x000fc8000f8e0002 */
[----:B------:R-:W-:Y:S01]  /*09e0*/  IMAD R15, R15, UR11, R3 ;  /* 0x0000000b0f0f7c24 */ /* 0x000fe2000f8e0203 */
[----:B0-----:R-:W-:-:S04]  /*09f0*/  LEA R4, P0, R2, UR6, 0x2 ;  /* 0x0000000602047c11 */ /* 0x001fc8000f8010ff */
[----:B------:R-:W-:-:S05]  /*0a00*/  LEA.HI.X R5, R2, UR7, R15, 0x2, P0 ;  /* 0x0000000702057c11 */ /* 0x000fca00080f140f */
[----:B------:R-:W-:Y:S01]  /*0a10*/  STG.E desc[UR4][R4.64], R8 ;  /* 0x0000000804007986 */ /* 0x000fe2000c101904 */
[----:B------:R-:W-:Y:S05]  /*0a20*/  EXIT ;  /* 0x000000000000794d */ /* 0x000fea0003800000 */
.L_x_4:
[----:B------:R-:W-:-:S00]  /*0a30*/  BRA `(.L_x_4) ;  /* 0xfffffffc00fc7947 */ /* 0x000fc0000383ffff */
[----:B------:R-:W-:-:S00]  /*0a40*/  NOP ;  /* 0x0000000000007918 */ /* 0x000fc00000000000 */
        /* <DEDUP_REMOVED lines=11> */
.L_x_5:


//--------------------- .nv.shared.reserved.0     --------------------------
	.section	.nv.shared.reserved.0,"aw",@nobits
	.weak		__nv_reservedSMEM_offset_0_alias
	.size		__nv_reservedSMEM_offset_0_alias, 0, 64
	.other		__nv_reservedSMEM_offset_0_alias,@"STO_CUDA_RESERVED_SHARED STV_DEFAULT"
__nv_reservedSMEM_offset_0_alias:
	.zero		0
	.zero		64


//--------------------- .nv.constant0._Z12sgemm_kernellllPfS_S_ --------------------------
	.section	.nv.constant0._Z12sgemm_kernellllPfS_S_,"a",@progbits
	.sectionflags	@""
	.align	4
.nv.constant0._Z12sgemm_kernellllPfS_S_:
	.zero		944


//--------------------- SYMBOLS --------------------------

	.type		.nv.reservedSmem.offset0,@object
	.size		.nv.reservedSmem.offset0,0x4
